//
// Generated by NVIDIA NVVM Compiler
//
// Compiler Build ID: CL-36424714
// Cuda compilation tools, release 13.0, V13.0.88
// Based on NVVM 20.0.0
//

.version 9.0
.target sm_100
.address_size 64

	// .globl	_Z15explain_threadsv
.extern .func  (.param .b32 func_retval0) vprintf
(
	.param .b64 vprintf_param_0,
	.param .b64 vprintf_param_1
)
;
.global .align 1 .b8 _ZN34_INTERNAL_df5fbce3_4_k_cu_2ccb59564cuda3std3__45__cpo5beginE[1];
.global .align 1 .b8 _ZN34_INTERNAL_df5fbce3_4_k_cu_2ccb59564cuda3std3__45__cpo3endE[1];
.global .align 1 .b8 _ZN34_INTERNAL_df5fbce3_4_k_cu_2ccb59564cuda3std3__45__cpo6cbeginE[1];
.global .align 1 .b8 _ZN34_INTERNAL_df5fbce3_4_k_cu_2ccb59564cuda3std3__45__cpo4cendE[1];
.global .align 1 .b8 _ZN34_INTERNAL_df5fbce3_4_k_cu_2ccb59564cuda3std3__45__cpo6rbeginE[1];
.global .align 1 .b8 _ZN34_INTERNAL_df5fbce3_4_k_cu_2ccb59564cuda3std3__45__cpo4rendE[1];
.global .align 1 .b8 _ZN34_INTERNAL_df5fbce3_4_k_cu_2ccb59564cuda3std3__45__cpo7crbeginE[1];
.global .align 1 .b8 _ZN34_INTERNAL_df5fbce3_4_k_cu_2ccb59564cuda3std3__45__cpo5crendE[1];
.global .align 1 .b8 _ZN34_INTERNAL_df5fbce3_4_k_cu_2ccb59564cuda3std3__436_GLOBAL__N__df5fbce3_4_k_cu_2ccb59566ignoreE[1];
.global .align 1 .b8 _ZN34_INTERNAL_df5fbce3_4_k_cu_2ccb59564cuda3std3__419piecewise_constructE[1];
.global .align 1 .b8 _ZN34_INTERNAL_df5fbce3_4_k_cu_2ccb59564cuda3std3__48in_placeE[1];
.global .align 1 .b8 _ZN34_INTERNAL_df5fbce3_4_k_cu_2ccb59564cuda3std3__420unreachable_sentinelE[1];
.global .align 1 .b8 _ZN34_INTERNAL_df5fbce3_4_k_cu_2ccb59564cuda3std3__47nulloptE[1];
.global .align 1 .b8 _ZN34_INTERNAL_df5fbce3_4_k_cu_2ccb59564cuda3std3__48unexpectE[1];
.global .align 1 .b8 _ZN34_INTERNAL_df5fbce3_4_k_cu_2ccb59564cuda3std6ranges3__45__cpo4swapE[1];
.global .align 1 .b8 _ZN34_INTERNAL_df5fbce3_4_k_cu_2ccb59564cuda3std6ranges3__45__cpo9iter_moveE[1];
.global .align 1 .b8 _ZN34_INTERNAL_df5fbce3_4_k_cu_2ccb59564cuda3std6ranges3__45__cpo5beginE[1];
.global .align 1 .b8 _ZN34_INTERNAL_df5fbce3_4_k_cu_2ccb59564cuda3std6ranges3__45__cpo3endE[1];
.global .align 1 .b8 _ZN34_INTERNAL_df5fbce3_4_k_cu_2ccb59564cuda3std6ranges3__45__cpo6cbeginE[1];
.global .align 1 .b8 _ZN34_INTERNAL_df5fbce3_4_k_cu_2ccb59564cuda3std6ranges3__45__cpo4cendE[1];
.global .align 1 .b8 _ZN34_INTERNAL_df5fbce3_4_k_cu_2ccb59564cuda3std6ranges3__45__cpo7advanceE[1];
.global .align 1 .b8 _ZN34_INTERNAL_df5fbce3_4_k_cu_2ccb59564cuda3std6ranges3__45__cpo9iter_swapE[1];
.global .align 1 .b8 _ZN34_INTERNAL_df5fbce3_4_k_cu_2ccb59564cuda3std6ranges3__45__cpo4nextE[1];
.global .align 1 .b8 _ZN34_INTERNAL_df5fbce3_4_k_cu_2ccb59564cuda3std6ranges3__45__cpo4prevE[1];
.global .align 1 .b8 _ZN34_INTERNAL_df5fbce3_4_k_cu_2ccb59564cuda3std6ranges3__45__cpo4dataE[1];
.global .align 1 .b8 _ZN34_INTERNAL_df5fbce3_4_k_cu_2ccb59564cuda3std6ranges3__45__cpo5cdataE[1];
.global .align 1 .b8 _ZN34_INTERNAL_df5fbce3_4_k_cu_2ccb59564cuda3std6ranges3__45__cpo4sizeE[1];
.global .align 1 .b8 _ZN34_INTERNAL_df5fbce3_4_k_cu_2ccb59564cuda3std6ranges3__45__cpo5ssizeE[1];
.global .align 1 .b8 _ZN34_INTERNAL_df5fbce3_4_k_cu_2ccb59564cuda3std6ranges3__45__cpo8distanceE[1];
.global .align 1 .b8 _ZN34_INTERNAL_df5fbce3_4_k_cu_2ccb59566thrust24THRUST_300001_SM_1000_NS8cuda_cub3parE[1];
.global .align 1 .b8 _ZN34_INTERNAL_df5fbce3_4_k_cu_2ccb59566thrust24THRUST_300001_SM_1000_NS8cuda_cub10par_nosyncE[1];
.global .align 1 .b8 _ZN34_INTERNAL_df5fbce3_4_k_cu_2ccb59566thrust24THRUST_300001_SM_1000_NS6system6detail10sequential3seqE[1];
.global .align 1 .b8 _ZN34_INTERNAL_df5fbce3_4_k_cu_2ccb59566thrust24THRUST_300001_SM_1000_NS12placeholders2_1E[1];
.global .align 1 .b8 _ZN34_INTERNAL_df5fbce3_4_k_cu_2ccb59566thrust24THRUST_300001_SM_1000_NS12placeholders2_2E[1];
.global .align 1 .b8 _ZN34_INTERNAL_df5fbce3_4_k_cu_2ccb59566thrust24THRUST_300001_SM_1000_NS12placeholders2_3E[1];
.global .align 1 .b8 _ZN34_INTERNAL_df5fbce3_4_k_cu_2ccb59566thrust24THRUST_300001_SM_1000_NS12placeholders2_4E[1];
.global .align 1 .b8 _ZN34_INTERNAL_df5fbce3_4_k_cu_2ccb59566thrust24THRUST_300001_SM_1000_NS12placeholders2_5E[1];
.global .align 1 .b8 _ZN34_INTERNAL_df5fbce3_4_k_cu_2ccb59566thrust24THRUST_300001_SM_1000_NS12placeholders2_6E[1];
.global .align 1 .b8 _ZN34_INTERNAL_df5fbce3_4_k_cu_2ccb59566thrust24THRUST_300001_SM_1000_NS12placeholders2_7E[1];
.global .align 1 .b8 _ZN34_INTERNAL_df5fbce3_4_k_cu_2ccb59566thrust24THRUST_300001_SM_1000_NS12placeholders2_8E[1];
.global .align 1 .b8 _ZN34_INTERNAL_df5fbce3_4_k_cu_2ccb59566thrust24THRUST_300001_SM_1000_NS12placeholders2_9E[1];
.global .align 1 .b8 _ZN34_INTERNAL_df5fbce3_4_k_cu_2ccb59566thrust24THRUST_300001_SM_1000_NS12placeholders3_10E[1];
.global .align 1 .b8 _ZN34_INTERNAL_df5fbce3_4_k_cu_2ccb59566thrust24THRUST_300001_SM_1000_NS3seqE[1];
.global .align 1 .b8 $str[30] = {10, 116, 104, 114, 101, 97, 100, 73, 100, 32, 120, 58, 32, 37, 100, 44, 32, 121, 58, 32, 37, 100, 44, 32, 122, 58, 32, 37, 100};
.global .align 1 .b8 $str$1[29] = {10, 98, 108, 111, 99, 107, 73, 100, 32, 120, 58, 32, 37, 100, 44, 32, 121, 58, 32, 37, 100, 44, 32, 122, 58, 32, 37, 100};

.visible .entry _Z15explain_threadsv()
{
	.local .align 8 .b8 	__local_depot0[16];
	.reg .b64 	%SP;
	.reg .b64 	%SPL;
	.reg .b32 	%r<6>;
	.reg .b64 	%rd<5>;

	mov.u64 	%SPL, __local_depot0;
	cvta.local.u64 	%SP, %SPL;
	add.u64 	%rd1, %SP, 0;
	add.u64 	%rd2, %SPL, 0;
	mov.u32 	%r1, %tid.x;
	mov.u32 	%r2, %tid.y;
	mov.u32 	%r3, %tid.z;
	st.local.v2.u32 	[%rd2], {%r1, %r2};
	st.local.u32 	[%rd2+8], %r3;
	mov.u64 	%rd3, $str;
	cvta.global.u64 	%rd4, %rd3;
	{ // callseq 0, 0
	.param .b64 param0;
	st.param.b64 	[param0], %rd4;
	.param .b64 param1;
	st.param.b64 	[param1], %rd1;
	.param .b32 retval0;
	call.uni (retval0), 
	vprintf, 
	(
	param0, 
	param1
	);
	ld.param.b32 	%r4, [retval0];
	} // callseq 0
	ret;

}
	// .globl	_Z14explain_blocksv
.visible .entry _Z14explain_blocksv()
{
	.local .align 8 .b8 	__local_depot1[16];
	.reg .b64 	%SP;
	.reg .b64 	%SPL;
	.reg .b32 	%r<6>;
	.reg .b64 	%rd<5>;

	mov.u64 	%SPL, __local_depot1;
	cvta.local.u64 	%SP, %SPL;
	add.u64 	%rd1, %SP, 0;
	add.u64 	%rd2, %SPL, 0;
	mov.u32 	%r1, %ctaid.x;
	mov.u32 	%r2, %ctaid.y;
	mov.u32 	%r3, %ctaid.z;
	st.local.v2.u32 	[%rd2], {%r1, %r2};
	st.local.u32 	[%rd2+8], %r3;
	mov.u64 	%rd3, $str$1;
	cvta.global.u64 	%rd4, %rd3;
	{ // callseq 1, 0
	.param .b64 param0;
	st.param.b64 	[param0], %rd4;
	.param .b64 param1;
	st.param.b64 	[param1], %rd1;
	.param .b32 retval0;
	call.uni (retval0), 
	vprintf, 
	(
	param0, 
	param1
	);
	ld.param.b32 	%r4, [retval0];
	} // callseq 1
	ret;

}
	// .globl	_ZN3cub18CUB_300001_SM_10006detail11EmptyKernelIvEEvv
.visible .entry _ZN3cub18CUB_300001_SM_10006detail11EmptyKernelIvEEvv()
{


	ret;

}


// ===== COMPILED SASS (sm_100) =====

	.target	sm_100

	.elftype	@"ET_EXEC"


//--------------------- .note.nv.tkinfo           --------------------------
	.section	.note.nv.tkinfo,"",@"SHT_NOTE"
	.sectionflags	@"SHF_NOTE_NV_TKINFO"
	.tkinfo
        /*0018*/ 	.word	0x00000002
        /*0030*/ 	.string	""
        /*0030*/ 	.string	"ptxas"
        /*0030*/ 	.string	"Cuda compilation tools, release 13.0, V13.0.88"
        /*0030*/ 	.string	"Build cuda_13.0.r13.0/compiler.36424714_0"
        /*0030*/ 	.string	"-arch sm_100 -m 64 "



//--------------------- .note.nv.cuinfo           --------------------------
	.section	.note.nv.cuinfo,"",@"SHT_NOTE"
	.sectionflags	@"SHF_NOTE_NV_CUINFO"
        /*0018*/ 	.short	0x0002
        /*001a*/ 	.short	0x0064
        /*001c*/ 	.short	0x0082
	.zero		2


//--------------------- .nv.info                  --------------------------
	.section	.nv.info,"",@"SHT_CUDA_INFO"
	.align	4


	//----- nvinfo : EIATTR_REGCOUNT
	.align		4
        /*0000*/ 	.byte	0x04, 0x2f
        /*0002*/ 	.short	(.L_46 - .L_45)
	.align		4
.L_45:
        /*0004*/ 	.word	index@(_Z15explain_threadsv)
        /*0008*/ 	.word	0x00000018


	//----- nvinfo : EIATTR_FRAME_SIZE
	.align		4
.L_46:
        /*000c*/ 	.byte	0x04, 0x11
        /*000e*/ 	.short	(.L_48 - .L_47)
	.align		4
.L_47:
        /*0010*/ 	.word	index@(_Z15explain_threadsv)
        /*0014*/ 	.word	0x00000010


	//----- nvinfo : EIATTR_REGCOUNT
	.align		4
.L_48:
        /*0018*/ 	.byte	0x04, 0x2f
        /*001a*/ 	.short	(.L_50 - .L_49)
	.align		4
.L_49:
        /*001c*/ 	.word	index@(_Z14explain_blocksv)
        /*0020*/ 	.word	0x00000018


	//----- nvinfo : EIATTR_FRAME_SIZE
	.align		4
.L_50:
        /*0024*/ 	.byte	0x04, 0x11
        /*0026*/ 	.short	(.L_52 - .L_51)
	.align		4
.L_51:
        /*0028*/ 	.word	index@(_Z14explain_blocksv)
        /*002c*/ 	.word	0x00000010


	//----- nvinfo : EIATTR_REGCOUNT
	.align		4
.L_52:
        /*0030*/ 	.byte	0x04, 0x2f
        /*0032*/ 	.short	(.L_54 - .L_53)
	.align		4
.L_53:
        /*0034*/ 	.word	index@(_ZN3cub18CUB_300001_SM_10006detail11EmptyKernelIvEEvv)
        /*0038*/ 	.word	0x00000004


	//----- nvinfo : EIATTR_FRAME_SIZE
	.align		4
.L_54:
        /*003c*/ 	.byte	0x04, 0x11
        /*003e*/ 	.short	(.L_56 - .L_55)
	.align		4
.L_55:
        /*0040*/ 	.word	index@(_ZN3cub18CUB_300001_SM_10006detail11EmptyKernelIvEEvv)
        /*0044*/ 	.word	0x00000000


	//----- nvinfo : EIATTR_MIN_STACK_SIZE
	.align		4
.L_56:
        /*0048*/ 	.byte	0x04, 0x12
        /*004a*/ 	.short	(.L_58 - .L_57)
	.align		4
.L_57:
        /*004c*/ 	.word	index@(_ZN3cub18CUB_300001_SM_10006detail11EmptyKernelIvEEvv)
        /*0050*/ 	.word	0x00000000


	//----- nvinfo : EIATTR_MIN_STACK_SIZE
	.align		4
.L_58:
        /*0054*/ 	.byte	0x04, 0x12
        /*0056*/ 	.short	(.L_60 - .L_59)
	.align		4
.L_59:
        /*0058*/ 	.word	index@(_Z14explain_blocksv)
        /*005c*/ 	.word	0x00000010


	//----- nvinfo : EIATTR_MIN_STACK_SIZE
	.align		4
.L_60:
        /*0060*/ 	.byte	0x04, 0x12
        /*0062*/ 	.short	(.L_62 - .L_61)
	.align		4
.L_61:
        /*0064*/ 	.word	index@(_Z15explain_threadsv)
        /*0068*/ 	.word	0x00000010
.L_62:


//--------------------- .nv.compat                --------------------------
	.section	.nv.compat,"",@"SHT_CUDA_COMPAT_INFO"
	.align	4
        /*0000*/ 	.byte	0x02, 0x09, 0x00, 0x00, 0x02, 0x02, 0x01, 0x00, 0x02, 0x05, 0x05, 0x00, 0x03, 0x07, 0x01, 0x01
        /*0010*/ 	.byte	0x02, 0x03, 0x00, 0x00, 0x02, 0x06, 0x01, 0x00, 0x04, 0x0b, 0x08, 0x00, 0x09, 0x00, 0x00, 0x00
        /*0020*/ 	.byte	0x00, 0x00, 0x00, 0x00


//--------------------- .nv.info._ZN3cub18CUB_300001_SM_10006detail11EmptyKernelIvEEvv --------------------------
	.section	.nv.info._ZN3cub18CUB_300001_SM_10006detail11EmptyKernelIvEEvv,"",@"SHT_CUDA_INFO"
	.sectionflags	@""
	.align	4


	//----- nvinfo : EIATTR_CUDA_API_VERSION
	.align		4
        /*0000*/ 	.byte	0x04, 0x37
        /*0002*/ 	.short	(.L_64 - .L_63)
.L_63:
        /*0004*/ 	.word	0x00000082


	//----- nvinfo : EIATTR_SPARSE_MMA_MASK
	.align		4
.L_64:
        /*0008*/ 	.byte	0x03, 0x50
        /*000a*/ 	.short	0x0000


	//----- nvinfo : EIATTR_MAXREG_COUNT
	.align		4
        /*000c*/ 	.byte	0x03, 0x1b
        /*000e*/ 	.short	0x00ff


	//----- nvinfo : EIATTR_MERCURY_ISA_VERSION
	.align		4
        /*0010*/ 	.byte	0x03, 0x5f
        /*0012*/ 	.short	0x0101


	//----- nvinfo : EIATTR_VRC_CTA_INIT_COUNT
	.align		4
        /*0014*/ 	.byte	0x02, 0x4a
	.zero		1
	.zero		1


	//----- nvinfo : EIATTR_EXIT_INSTR_OFFSETS
	.align		4
        /*0018*/ 	.byte	0x04, 0x1c
        /*001a*/ 	.short	(.L_66 - .L_65)


	//   ....[0]....
.L_65:
        /*001c*/ 	.word	0x00000010


	//----- nvinfo : EIATTR_SW_WAR
	.align		4
.L_66:
        /*0020*/ 	.byte	0x04, 0x36
        /*0022*/ 	.short	(.L_68 - .L_67)
.L_67:
        /*0024*/ 	.word	0x00000008
.L_68:


//--------------------- .nv.info._Z14explain_blocksv --------------------------
	.section	.nv.info._Z14explain_blocksv,"",@"SHT_CUDA_INFO"
	.sectionflags	@""
	.align	4


	//----- nvinfo : EIATTR_CUDA_API_VERSION
	.align		4
        /*0000*/ 	.byte	0x04, 0x37
        /*0002*/ 	.short	(.L_70 - .L_69)
.L_69:
        /*0004*/ 	.word	0x00000082


	//----- nvinfo : EIATTR_SPARSE_MMA_MASK
	.align		4
.L_70:
        /*0008*/ 	.byte	0x03, 0x50
        /*000a*/ 	.short	0x0000


	//----- nvinfo : EIATTR_MAXREG_COUNT
	.align		4
        /*000c*/ 	.byte	0x03, 0x1b
        /*000e*/ 	.short	0x00ff


	//----- nvinfo : EIATTR_EXTERNS
	.align		4
        /*0010*/ 	.byte	0x04, 0x0f
        /*0012*/ 	.short	(.L_72 - .L_71)


	//   ....[0]....
	.align		4
.L_71:
        /*0014*/ 	.word	index@(vprintf)


	//----- nvinfo : EIATTR_MERCURY_ISA_VERSION
	.align		4
.L_72:
        /*0018*/ 	.byte	0x03, 0x5f
        /*001a*/ 	.short	0x0101


	//----- nvinfo : EIATTR_VRC_CTA_INIT_COUNT
	.align		4
        /*001c*/ 	.byte	0x02, 0x4a
	.zero		1
	.zero		1


	//----- nvinfo : EIATTR_SYSCALL_OFFSETS
	.align		4
        /*0020*/ 	.byte	0x04, 0x46
        /*0022*/ 	.short	(.L_74 - .L_73)


	//   ....[0]....
.L_73:
        /*0024*/ 	.word	0x00000110


	//----- nvinfo : EIATTR_EXIT_INSTR_OFFSETS
	.align		4
.L_74:
        /*0028*/ 	.byte	0x04, 0x1c
        /*002a*/ 	.short	(.L_76 - .L_75)


	//   ....[0]....
.L_75:
        /*002c*/ 	.word	0x00000120


	//----- nvinfo : EIATTR_SW_WAR
	.align		4
.L_76:
        /*0030*/ 	.byte	0x04, 0x36
        /*0032*/ 	.short	(.L_78 - .L_77)
.L_77:
        /*0034*/ 	.word	0x00000008
.L_78:


//--------------------- .nv.info._Z15explain_threadsv --------------------------
	.section	.nv.info._Z15explain_threadsv,"",@"SHT_CUDA_INFO"
	.sectionflags	@""
	.align	4


	//----- nvinfo : EIATTR_CUDA_API_VERSION
	.align		4
        /*0000*/ 	.byte	0x04, 0x37
        /*0002*/ 	.short	(.L_80 - .L_79)
.L_79:
        /*0004*/ 	.word	0x00000082


	//----- nvinfo : EIATTR_SPARSE_MMA_MASK
	.align		4
.L_80:
        /*0008*/ 	.byte	0x03, 0x50
        /*000a*/ 	.short	0x0000


	//----- nvinfo : EIATTR_MAXREG_COUNT
	.align		4
        /*000c*/ 	.byte	0x03, 0x1b
        /*000e*/ 	.short	0x00ff


	//----- nvinfo : EIATTR_EXTERNS
	.align		4
        /*0010*/ 	.byte	0x04, 0x0f
        /*0012*/ 	.short	(.L_82 - .L_81)


	//   ....[0]....
	.align		4
.L_81:
        /*0014*/ 	.word	index@(vprintf)


	//----- nvinfo : EIATTR_MERCURY_ISA_VERSION
	.align		4
.L_82:
        /*0018*/ 	.byte	0x03, 0x5f
        /*001a*/ 	.short	0x0101


	//----- nvinfo : EIATTR_VRC_CTA_INIT_COUNT
	.align		4
        /*001c*/ 	.byte	0x02, 0x4a
	.zero		1
	.zero		1


	//----- nvinfo : EIATTR_SYSCALL_OFFSETS
	.align		4
        /*0020*/ 	.byte	0x04, 0x46
        /*0022*/ 	.short	(.L_84 - .L_83)


	//   ....[0]....
.L_83:
        /*0024*/ 	.word	0x00000110


	//----- nvinfo : EIATTR_EXIT_INSTR_OFFSETS
	.align		4
.L_84:
        /*0028*/ 	.byte	0x04, 0x1c
        /*002a*/ 	.short	(.L_86 - .L_85)


	//   ....[0]....
.L_85:
        /*002c*/ 	.word	0x00000120


	//----- nvinfo : EIATTR_SW_WAR
	.align		4
.L_86:
        /*0030*/ 	.byte	0x04, 0x36
        /*0032*/ 	.short	(.L_88 - .L_87)
.L_87:
        /*0034*/ 	.word	0x00000008
.L_88:


//--------------------- .nv.callgraph             --------------------------
	.section	.nv.callgraph,"",@"SHT_CUDA_CALLGRAPH"
	.align	4
	.sectionentsize	8
	.align		4
        /*0000*/ 	.word	0x00000000
	.align		4
        /*0004*/ 	.word	0xffffffff
	.align		4
        /*0008*/ 	.word	index@(_Z14explain_blocksv)
	.align		4
        /*000c*/ 	.word	index@(vprintf)
	.align		4
        /*0010*/ 	.word	index@(_Z15explain_threadsv)
	.align		4
        /*0014*/ 	.word	index@(vprintf)
	.align		4
        /*0018*/ 	.word	0x00000000
	.align		4
        /*001c*/ 	.word	0xfffffffe
	.align		4
        /*0020*/ 	.word	0x00000000
	.align		4
        /*0024*/ 	.word	0xfffffffd
	.align		4
        /*0028*/ 	.word	0x00000000
	.align		4
        /*002c*/ 	.word	0xfffffffc


//--------------------- .nv.constant4             --------------------------
	.section	.nv.constant4,"a",@progbits
	.align	8
	.align		8
.nv.constant4:
        /*0000*/ 	.dword	_ZN34_INTERNAL_df5fbce3_4_k_cu_2ccb59564cuda3std3__45__cpo5beginE
	.align		8
        /*0008*/ 	.dword	_ZN34_INTERNAL_df5fbce3_4_k_cu_2ccb59564cuda3std3__45__cpo3endE
	.align		8
        /*0010*/ 	.dword	_ZN34_INTERNAL_df5fbce3_4_k_cu_2ccb59564cuda3std3__45__cpo6cbeginE
	.align		8
        /*0018*/ 	.dword	_ZN34_INTERNAL_df5fbce3_4_k_cu_2ccb59564cuda3std3__45__cpo4cendE
	.align		8
        /*0020*/ 	.dword	_ZN34_INTERNAL_df5fbce3_4_k_cu_2ccb59564cuda3std3__45__cpo6rbeginE
	.align		8
        /*0028*/ 	.dword	_ZN34_INTERNAL_df5fbce3_4_k_cu_2ccb59564cuda3std3__45__cpo4rendE
	.align		8
        /*0030*/ 	.dword	_ZN34_INTERNAL_df5fbce3_4_k_cu_2ccb59564cuda3std3__45__cpo7crbeginE
	.align		8
        /*0038*/ 	.dword	_ZN34_INTERNAL_df5fbce3_4_k_cu_2ccb59564cuda3std3__45__cpo5crendE
	.align		8
        /*0040*/ 	.dword	_ZN34_INTERNAL_df5fbce3_4_k_cu_2ccb59564cuda3std3__436_GLOBAL__N__df5fbce3_4_k_cu_2ccb59566ignoreE
	.align		8
        /*0048*/ 	.dword	_ZN34_INTERNAL_df5fbce3_4_k_cu_2ccb59564cuda3std3__419piecewise_constructE
	.align		8
        /*0050*/ 	.dword	_ZN34_INTERNAL_df5fbce3_4_k_cu_2ccb59564cuda3std3__48in_placeE
	.align		8
        /*0058*/ 	.dword	_ZN34_INTERNAL_df5fbce3_4_k_cu_2ccb59564cuda3std3__420unreachable_sentinelE
	.align		8
        /*0060*/ 	.dword	_ZN34_INTERNAL_df5fbce3_4_k_cu_2ccb59564cuda3std3__47nulloptE
	.align		8
        /*0068*/ 	.dword	_ZN34_INTERNAL_df5fbce3_4_k_cu_2ccb59564cuda3std3__48unexpectE
	.align		8
        /*0070*/ 	.dword	_ZN34_INTERNAL_df5fbce3_4_k_cu_2ccb59564cuda3std6ranges3__45__cpo4swapE
	.align		8
        /*0078*/ 	.dword	_ZN34_INTERNAL_df5fbce3_4_k_cu_2ccb59564cuda3std6ranges3__45__cpo9iter_moveE
	.align		8
        /*0080*/ 	.dword	_ZN34_INTERNAL_df5fbce3_4_k_cu_2ccb59564cuda3std6ranges3__45__cpo5beginE
	.align		8
        /*0088*/ 	.dword	_ZN34_INTERNAL_df5fbce3_4_k_cu_2ccb59564cuda3std6ranges3__45__cpo3endE
	.align		8
        /*0090*/ 	.dword	_ZN34_INTERNAL_df5fbce3_4_k_cu_2ccb59564cuda3std6ranges3__45__cpo6cbeginE
	.align		8
        /*0098*/ 	.dword	_ZN34_INTERNAL_df5fbce3_4_k_cu_2ccb59564cuda3std6ranges3__45__cpo4cendE
	.align		8
        /*00a0*/ 	.dword	_ZN34_INTERNAL_df5fbce3_4_k_cu_2ccb59564cuda3std6ranges3__45__cpo7advanceE
	.align		8
        /*00a8*/ 	.dword	_ZN34_INTERNAL_df5fbce3_4_k_cu_2ccb59564cuda3std6ranges3__45__cpo9iter_swapE
	.align		8
        /*00b0*/ 	.dword	_ZN34_INTERNAL_df5fbce3_4_k_cu_2ccb59564cuda3std6ranges3__45__cpo4nextE
	.align		8
        /*00b8*/ 	.dword	_ZN34_INTERNAL_df5fbce3_4_k_cu_2ccb59564cuda3std6ranges3__45__cpo4prevE
	.align		8
        /*00c0*/ 	.dword	_ZN34_INTERNAL_df5fbce3_4_k_cu_2ccb59564cuda3std6ranges3__45__cpo4dataE
	.align		8
        /*00c8*/ 	.dword	_ZN34_INTERNAL_df5fbce3_4_k_cu_2ccb59564cuda3std6ranges3__45__cpo5cdataE
	.align		8
        /*00d0*/ 	.dword	_ZN34_INTERNAL_df5fbce3_4_k_cu_2ccb59564cuda3std6ranges3__45__cpo4sizeE
	.align		8
        /*00d8*/ 	.dword	_ZN34_INTERNAL_df5fbce3_4_k_cu_2ccb59564cuda3std6ranges3__45__cpo5ssizeE
	.align		8
        /*00e0*/ 	.dword	_ZN34_INTERNAL_df5fbce3_4_k_cu_2ccb59564cuda3std6ranges3__45__cpo8distanceE
	.align		8
        /*00e8*/ 	.dword	_ZN34_INTERNAL_df5fbce3_4_k_cu_2ccb59566thrust24THRUST_300001_SM_1000_NS8cuda_cub3parE
	.align		8
        /*00f0*/ 	.dword	_ZN34_INTERNAL_df5fbce3_4_k_cu_2ccb59566thrust24THRUST_300001_SM_1000_NS8cuda_cub10par_nosyncE
	.align		8
        /*00f8*/ 	.dword	_ZN34_INTERNAL_df5fbce3_4_k_cu_2ccb59566thrust24THRUST_300001_SM_1000_NS6system6detail10sequential3seqE
	.align		8
        /*0100*/ 	.dword	_ZN34_INTERNAL_df5fbce3_4_k_cu_2ccb59566thrust24THRUST_300001_SM_1000_NS12placeholders2_1E
	.align		8
        /*0108*/ 	.dword	_ZN34_INTERNAL_df5fbce3_4_k_cu_2ccb59566thrust24THRUST_300001_SM_1000_NS12placeholders2_2E
	.align		8
        /*0110*/ 	.dword	_ZN34_INTERNAL_df5fbce3_4_k_cu_2ccb59566thrust24THRUST_300001_SM_1000_NS12placeholders2_3E
	.align		8
        /*0118*/ 	.dword	_ZN34_INTERNAL_df5fbce3_4_k_cu_2ccb59566thrust24THRUST_300001_SM_1000_NS12placeholders2_4E
	.align		8
        /*0120*/ 	.dword	_ZN34_INTERNAL_df5fbce3_4_k_cu_2ccb59566thrust24THRUST_300001_SM_1000_NS12placeholders2_5E
	.align		8
        /*0128*/ 	.dword	_ZN34_INTERNAL_df5fbce3_4_k_cu_2ccb59566thrust24THRUST_300001_SM_1000_NS12placeholders2_6E
	.align		8
        /*0130*/ 	.dword	_ZN34_INTERNAL_df5fbce3_4_k_cu_2ccb59566thrust24THRUST_300001_SM_1000_NS12placeholders2_7E
	.align		8
        /*0138*/ 	.dword	_ZN34_INTERNAL_df5fbce3_4_k_cu_2ccb59566thrust24THRUST_300001_SM_1000_NS12placeholders2_8E
	.align		8
        /*0140*/ 	.dword	_ZN34_INTERNAL_df5fbce3_4_k_cu_2ccb59566thrust24THRUST_300001_SM_1000_NS12placeholders2_9E
	.align		8
        /*0148*/ 	.dword	_ZN34_INTERNAL_df5fbce3_4_k_cu_2ccb59566thrust24THRUST_300001_SM_1000_NS12placeholders3_10E
	.align		8
        /*0150*/ 	.dword	_ZN34_INTERNAL_df5fbce3_4_k_cu_2ccb59566thrust24THRUST_300001_SM_1000_NS3seqE
	.align		8
        /*0158*/ 	.dword	$str
	.align		8
        /*0160*/ 	.dword	$str$1
	.align		8
        /*0168*/ 	.dword	vprintf


//--------------------- .text._ZN3cub18CUB_300001_SM_10006detail11EmptyKernelIvEEvv --------------------------
	.section	.text._ZN3cub18CUB_300001_SM_10006detail11EmptyKernelIvEEvv,"ax",@progbits
	.align	128
        .global         _ZN3cub18CUB_300001_SM_10006detail11EmptyKernelIvEEvv
        .type           _ZN3cub18CUB_300001_SM_10006detail11EmptyKernelIvEEvv,@function
        .size           _ZN3cub18CUB_300001_SM_10006detail11EmptyKernelIvEEvv,(.L_x_5 - _ZN3cub18CUB_300001_SM_10006detail11EmptyKernelIvEEvv)
        .other          _ZN3cub18CUB_300001_SM_10006detail11EmptyKernelIvEEvv,@"STO_CUDA_ENTRY STV_DEFAULT"
_ZN3cub18CUB_300001_SM_10006detail11EmptyKernelIvEEvv:
.text._ZN3cub18CUB_300001_SM_10006detail11EmptyKernelIvEEvv:
[----:B------:R-:W-:Y:S01]  /*0000*/  LDC R1, c[0x0][0x37c] ;  /* 0x0000df00ff017b82 */ /* 0x000fe20000000800 */
[----:B------:R-:W-:Y:S05]  /*0010*/  EXIT ;  /* 0x000000000000794d */ /* 0x000fea0003800000 */
.L_x_0:
[----:B------:R-:W-:-:S00]  /*0020*/  BRA `(.L_x_0) ;  /* 0xfffffffc00fc7947 */ /* 0x000fc0000383ffff */
[----:B------:R-:W-:-:S00]  /*0030*/  NOP ;  /* 0x0000000000007918 */ /* 0x000fc00000000000 */
        /* <DEDUP_REMOVED lines=12> */
.L_x_5:


//--------------------- .text._Z14explain_blocksv --------------------------
	.section	.text._Z14explain_blocksv,"ax",@progbits
	.align	128
        .global         _Z14explain_blocksv
        .type           _Z14explain_blocksv,@function
        .size           _Z14explain_blocksv,(.L_x_6 - _Z14explain_blocksv)
        .other          _Z14explain_blocksv,@"STO_CUDA_ENTRY STV_DEFAULT"
_Z14explain_blocksv:
.text._Z14explain_blocksv:
[----:B------:R-:W0:Y:S01]  /*0000*/  LDC R1, c[0x0][0x37c] ;  /* 0x0000df00ff017b82 */ /* 0x000e220000000800 */
[----:B------:R-:W1:Y:S01]  /*0010*/  S2R R8, SR_CTAID.X ;  /* 0x0000000000087919 */ /* 0x000e620000002500 */
[----:B0-----:R-:W-:Y:S01]  /*0020*/  VIADD R1, R1, 0xfffffff0 ;  /* 0xfffffff001017836 */ /* 0x001fe20000000000 */
[----:B------:R-:W-:Y:S01]  /*0030*/  MOV R0, 0x168 ;  /* 0x0000016800007802 */ /* 0x000fe20000000f00 */
[----:B------:R-:W0:Y:S01]  /*0040*/  LDCU UR4, c[0x0][0x2f8] ;  /* 0x00005f00ff0477ac */ /* 0x000e220008000800 */
[----:B------:R-:W1:Y:S03]  /*0050*/  S2R R9, SR_CTAID.Y ;  /* 0x0000000000097919 */ /* 0x000e660000002600 */
[----:B------:R2:W3:Y:S01]  /*0060*/  LDC.64 R2, c[0x4][R0] ;  /* 0x0100000000027b82 */ /* 0x0004e20000000a00 */
[----:B------:R-:W4:Y:S01]  /*0070*/  LDCU.64 UR6, c[0x4][0x160] ;  /* 0x01002c00ff0677ac */ /* 0x000f220008000a00 */
[----:B------:R-:W5:Y:S01]  /*0080*/  S2R R10, SR_CTAID.Z ;  /* 0x00000000000a7919 */ /* 0x000f620000002700 */
[----:B------:R-:W2:Y:S01]  /*0090*/  LDCU UR5, c[0x0][0x2fc] ;  /* 0x00005f80ff0577ac */ /* 0x000ea20008000800 */
[----:B0-----:R-:W-:Y:S01]  /*00a0*/  IADD3 R6, P0, PT, R1, UR4, RZ ;  /* 0x0000000401067c10 */ /* 0x001fe2000ff1e0ff */
[----:B----4-:R-:W-:Y:S01]  /*00b0*/  IMAD.U32 R4, RZ, RZ, UR6 ;  /* 0x00000006ff047e24 */ /* 0x010fe2000f8e00ff */
[----:B------:R-:W-:-:S03]  /*00c0*/  MOV R5, UR7 ;  /* 0x0000000700057c02 */ /* 0x000fc60008000f00 */
[----:B--2---:R-:W-:Y:S01]  /*00d0*/  IMAD.X R7, RZ, RZ, UR5, P0 ;  /* 0x00000005ff077e24 */ /* 0x004fe200080e06ff */
[----:B-1----:R0:W-:Y:S04]  /*00e0*/  STL.64 [R1], R8 ;  /* 0x0000000801007387 */ /* 0x0021e80000100a00 */
[----:B-----5:R0:W-:Y:S03]  /*00f0*/  STL [R1+0x8], R10 ;  /* 0x0000080a01007387 */ /* 0x0201e60000100800 */
[----:B------:R-:W-:-:S07]  /*0100*/  LEPC R20, `(.L_x_1) ;  /* 0x000000001014794e */ /* 0x000fce0000000000 */
[----:B0--3--:R-:W-:Y:S05]  /*0110*/  CALL.ABS.NOINC R2 ;  /* 0x0000000002007343 */ /* 0x009fea0003c00000 */
.L_x_1:
[----:B------:R-:W-:Y:S05]  /*0120*/  EXIT ;  /* 0x000000000000794d */ /* 0x000fea0003800000 */
.L_x_2:
        /* <DEDUP_REMOVED lines=13> */
.L_x_6:


//--------------------- .text._Z15explain_threadsv --------------------------
	.section	.text._Z15explain_threadsv,"ax",@progbits
	.align	128
        .global         _Z15explain_threadsv
        .type           _Z15explain_threadsv,@function
        .size           _Z15explain_threadsv,(.L_x_7 - _Z15explain_threadsv)
        .other          _Z15explain_threadsv,@"STO_CUDA_ENTRY STV_DEFAULT"
_Z15explain_threadsv:
.text._Z15explain_threadsv:
[----:B------:R-:W0:Y:S01]  /*0000*/  LDC R1, c[0x0][0x37c] ;  /* 0x0000df00ff017b82 */ /* 0x000e220000000800 */
[----:B------:R-:W1:Y:S01]  /*0010*/  S2R R8, SR_TID.X ;  /* 0x0000000000087919 */ /* 0x000e620000002100 */
[----:B0-----:R-:W-:Y:S01]  /*0020*/  VIADD R1, R1, 0xfffffff0 ;  /* 0xfffffff001017836 */ /* 0x001fe20000000000 */
[----:B------:R-:W-:Y:S01]  /*0030*/  MOV R0, 0x168 ;  /* 0x0000016800007802 */ /* 0x000fe20000000f00 */
[----:B------:R-:W0:Y:S01]  /*0040*/  LDCU UR4, c[0x0][0x2f8] ;  /* 0x00005f00ff0477ac */ /* 0x000e220008000800 */
[----:B------:R-:W1:Y:S03]  /*0050*/  S2R R9, SR_TID.Y ;  /* 0x0000000000097919 */ /* 0x000e660000002200 */
[----:B------:R2:W3:Y:S01]  /*0060*/  LDC.64 R2, c[0x4][R0] ;  /* 0x0100000000027b82 */ /* 0x0004e20000000a00 */
[----:B------:R-:W4:Y:S01]  /*0070*/  LDCU.64 UR6, c[0x4][0x158] ;  /* 0x01002b00ff0677ac */ /* 0x000f220008000a00 */
[----:B------:R-:W5:Y:S01]  /*0080*/  S2R R10, SR_TID.Z ;  /* 0x00000000000a7919 */ /* 0x000f620000002300 */
        /* <DEDUP_REMOVED lines=9> */
.L_x_3:
[----:B------:R-:W-:Y:S05]  /*0120*/  EXIT ;  /* 0x000000000000794d */ /* 0x000fea0003800000 */
.L_x_4:
        /* <DEDUP_REMOVED lines=13> */
.L_x_7:


//--------------------- .nv.global.init           --------------------------
	.section	.nv.global.init,"aw",@progbits
.nv.global.init:
	.type		$str$1,@object
	.size		$str$1,($str - $str$1)
$str$1:
        /*0000*/ 	.byte	0x0a, 0x62, 0x6c, 0x6f, 0x63, 0x6b, 0x49, 0x64, 0x20, 0x78, 0x3a, 0x20, 0x25, 0x64, 0x2c, 0x20
        /*0010*/ 	.byte	0x79, 0x3a, 0x20, 0x25, 0x64, 0x2c, 0x20, 0x7a, 0x3a, 0x20, 0x25, 0x64, 0x00
	.type		$str,@object
	.size		$str,(.L_43 - $str)
$str:
        /*001d*/ 	.byte	0x0a, 0x74, 0x68, 0x72, 0x65, 0x61, 0x64, 0x49, 0x64, 0x20, 0x78, 0x3a, 0x20, 0x25, 0x64, 0x2c
        /*002d*/ 	.byte	0x20, 0x79, 0x3a, 0x20, 0x25, 0x64, 0x2c, 0x20, 0x7a, 0x3a, 0x20, 0x25, 0x64, 0x00
.L_43:


//--------------------- .nv.shared.reserved.0     --------------------------
	.section	.nv.shared.reserved.0,"aw",@nobits
	.weak		__nv_reservedSMEM_offset_0_alias
	.size		__nv_reservedSMEM_offset_0_alias, 0, 64
	.other		__nv_reservedSMEM_offset_0_alias,@"STO_CUDA_RESERVED_SHARED STV_DEFAULT"
__nv_reservedSMEM_offset_0_alias:
	.zero		0
	.zero		64


//--------------------- .nv.global                --------------------------
	.section	.nv.global,"aw",@nobits
.nv.global:
	.type		_ZN34_INTERNAL_df5fbce3_4_k_cu_2ccb59566thrust24THRUST_300001_SM_1000_NS3seqE,@object
	.size		_ZN34_INTERNAL_df5fbce3_4_k_cu_2ccb59566thrust24THRUST_300001_SM_1000_NS3seqE,(_ZN34_INTERNAL_df5fbce3_4_k_cu_2ccb59564cuda3std3__48in_placeE - _ZN34_INTERNAL_df5fbce3_4_k_cu_2ccb59566thrust24THRUST_300001_SM_1000_NS3seqE)
_ZN34_INTERNAL_df5fbce3_4_k_cu_2ccb59566thrust24THRUST_300001_SM_1000_NS3seqE:
	.zero		1
	.type		_ZN34_INTERNAL_df5fbce3_4_k_cu_2ccb59564cuda3std3__48in_placeE,@object
	.size		_ZN34_INTERNAL_df5fbce3_4_k_cu_2ccb59564cuda3std3__48in_placeE,(_ZN34_INTERNAL_df5fbce3_4_k_cu_2ccb59564cuda3std6ranges3__45__cpo4sizeE - _ZN34_INTERNAL_df5fbce3_4_k_cu_2ccb59564cuda3std3__48in_placeE)
_ZN34_INTERNAL_df5fbce3_4_k_cu_2ccb59564cuda3std3__48in_placeE:
	.zero		1
	.type		_ZN34_INTERNAL_df5fbce3_4_k_cu_2ccb59564cuda3std6ranges3__45__cpo4sizeE,@object
	.size		_ZN34_INTERNAL_df5fbce3_4_k_cu_2ccb59564cuda3std6ranges3__45__cpo4sizeE,(_ZN34_INTERNAL_df5fbce3_4_k_cu_2ccb59566thrust24THRUST_300001_SM_1000_NS12placeholders2_3E - _ZN34_INTERNAL_df5fbce3_4_k_cu_2ccb59564cuda3std6ranges3__45__cpo4sizeE)
_ZN34_INTERNAL_df5fbce3_4_k_cu_2ccb59564cuda3std6ranges3__45__cpo4sizeE:
	.zero		1
	.type		_ZN34_INTERNAL_df5fbce3_4_k_cu_2ccb59566thrust24THRUST_300001_SM_1000_NS12placeholders2_3E,@object
	.size		_ZN34_INTERNAL_df5fbce3_4_k_cu_2ccb59566thrust24THRUST_300001_SM_1000_NS12placeholders2_3E,(_ZN34_INTERNAL_df5fbce3_4_k_cu_2ccb59564cuda3std3__45__cpo6cbeginE - _ZN34_INTERNAL_df5fbce3_4_k_cu_2ccb59566thrust24THRUST_300001_SM_1000_NS12placeholders2_3E)
_ZN34_INTERNAL_df5fbce3_4_k_cu_2ccb59566thrust24THRUST_300001_SM_1000_NS12placeholders2_3E:
	.zero		1
	.type		_ZN34_INTERNAL_df5fbce3_4_k_cu_2ccb59564cuda3std3__45__cpo6cbeginE,@object
	.size		_ZN34_INTERNAL_df5fbce3_4_k_cu_2ccb59564cuda3std3__45__cpo6cbeginE,(_ZN34_INTERNAL_df5fbce3_4_k_cu_2ccb59564cuda3std6ranges3__45__cpo6cbeginE - _ZN34_INTERNAL_df5fbce3_4_k_cu_2ccb59564cuda3std3__45__cpo6cbeginE)
_ZN34_INTERNAL_df5fbce3_4_k_cu_2ccb59564cuda3std3__45__cpo6cbeginE:
	.zero		1
	.type		_ZN34_INTERNAL_df5fbce3_4_k_cu_2ccb59564cuda3std6ranges3__45__cpo6cbeginE,@object
	.size		_ZN34_INTERNAL_df5fbce3_4_k_cu_2ccb59564cuda3std6ranges3__45__cpo6cbeginE,(_ZN34_INTERNAL_df5fbce3_4_k_cu_2ccb59566thrust24THRUST_300001_SM_1000_NS12placeholders2_7E - _ZN34_INTERNAL_df5fbce3_4_k_cu_2ccb59564cuda3std6ranges3__45__cpo6cbeginE)
_ZN34_INTERNAL_df5fbce3_4_k_cu_2ccb59564cuda3std6ranges3__45__cpo6cbeginE:
	.zero		1
	.type		_ZN34_INTERNAL_df5fbce3_4_k_cu_2ccb59566thrust24THRUST_300001_SM_1000_NS12placeholders2_7E,@object
	.size		_ZN34_INTERNAL_df5fbce3_4_k_cu_2ccb59566thrust24THRUST_300001_SM_1000_NS12placeholders2_7E,(_ZN34_INTERNAL_df5fbce3_4_k_cu_2ccb59564cuda3std3__45__cpo7crbeginE - _ZN34_INTERNAL_df5fbce3_4_k_cu_2ccb59566thrust24THRUST_300001_SM_1000_NS12placeholders2_7E)
_ZN34_INTERNAL_df5fbce3_4_k_cu_2ccb59566thrust24THRUST_300001_SM_1000_NS12placeholders2_7E:
	.zero		1
	.type		_ZN34_INTERNAL_df5fbce3_4_k_cu_2ccb59564cuda3std3__45__cpo7crbeginE,@object
	.size		_ZN34_INTERNAL_df5fbce3_4_k_cu_2ccb59564cuda3std3__45__cpo7crbeginE,(_ZN34_INTERNAL_df5fbce3_4_k_cu_2ccb59564cuda3std6ranges3__45__cpo4nextE - _ZN34_INTERNAL_df5fbce3_4_k_cu_2ccb59564cuda3std3__45__cpo7crbeginE)
_ZN34_INTERNAL_df5fbce3_4_k_cu_2ccb59564cuda3std3__45__cpo7crbeginE:
	.zero		1
	.type		_ZN34_INTERNAL_df5fbce3_4_k_cu_2ccb59564cuda3std6ranges3__45__cpo4nextE,@object
	.size		_ZN34_INTERNAL_df5fbce3_4_k_cu_2ccb59564cuda3std6ranges3__45__cpo4nextE,(_ZN34_INTERNAL_df5fbce3_4_k_cu_2ccb59564cuda3std6ranges3__45__cpo4swapE - _ZN34_INTERNAL_df5fbce3_4_k_cu_2ccb59564cuda3std6ranges3__45__cpo4nextE)
_ZN34_INTERNAL_df5fbce3_4_k_cu_2ccb59564cuda3std6ranges3__45__cpo4nextE:
	.zero		1
	.type		_ZN34_INTERNAL_df5fbce3_4_k_cu_2ccb59564cuda3std6ranges3__45__cpo4swapE,@object
	.size		_ZN34_INTERNAL_df5fbce3_4_k_cu_2ccb59564cuda3std6ranges3__45__cpo4swapE,(_ZN34_INTERNAL_df5fbce3_4_k_cu_2ccb59566thrust24THRUST_300001_SM_1000_NS8cuda_cub10par_nosyncE - _ZN34_INTERNAL_df5fbce3_4_k_cu_2ccb59564cuda3std6ranges3__45__cpo4swapE)
_ZN34_INTERNAL_df5fbce3_4_k_cu_2ccb59564cuda3std6ranges3__45__cpo4swapE:
	.zero		1
	.type		_ZN34_INTERNAL_df5fbce3_4_k_cu_2ccb59566thrust24THRUST_300001_SM_1000_NS8cuda_cub10par_nosyncE,@object
	.size		_ZN34_INTERNAL_df5fbce3_4_k_cu_2ccb59566thrust24THRUST_300001_SM_1000_NS8cuda_cub10par_nosyncE,(_ZN34_INTERNAL_df5fbce3_4_k_cu_2ccb59566thrust24THRUST_300001_SM_1000_NS12placeholders2_9E - _ZN34_INTERNAL_df5fbce3_4_k_cu_2ccb59566thrust24THRUST_300001_SM_1000_NS8cuda_cub10par_nosyncE)
_ZN34_INTERNAL_df5fbce3_4_k_cu_2ccb59566thrust24THRUST_300001_SM_1000_NS8cuda_cub10par_nosyncE:
	.zero		1
	.type		_ZN34_INTERNAL_df5fbce3_4_k_cu_2ccb59566thrust24THRUST_300001_SM_1000_NS12placeholders2_9E,@object
	.size		_ZN34_INTERNAL_df5fbce3_4_k_cu_2ccb59566thrust24THRUST_300001_SM_1000_NS12placeholders2_9E,(_ZN34_INTERNAL_df5fbce3_4_k_cu_2ccb59564cuda3std3__436_GLOBAL__N__df5fbce3_4_k_cu_2ccb59566ignoreE - _ZN34_INTERNAL_df5fbce3_4_k_cu_2ccb59566thrust24THRUST_300001_SM_1000_NS12placeholders2_9E)
_ZN34_INTERNAL_df5fbce3_4_k_cu_2ccb59566thrust24THRUST_300001_SM_1000_NS12placeholders2_9E:
	.zero		1
	.type		_ZN34_INTERNAL_df5fbce3_4_k_cu_2ccb59564cuda3std3__436_GLOBAL__N__df5fbce3_4_k_cu_2ccb59566ignoreE,@object
	.size		_ZN34_INTERNAL_df5fbce3_4_k_cu_2ccb59564cuda3std3__436_GLOBAL__N__df5fbce3_4_k_cu_2ccb59566ignoreE,(_ZN34_INTERNAL_df5fbce3_4_k_cu_2ccb59564cuda3std6ranges3__45__cpo4dataE - _ZN34_INTERNAL_df5fbce3_4_k_cu_2ccb59564cuda3std3__436_GLOBAL__N__df5fbce3_4_k_cu_2ccb59566ignoreE)
_ZN34_INTERNAL_df5fbce3_4_k_cu_2ccb59564cuda3std3__436_GLOBAL__N__df5fbce3_4_k_cu_2ccb59566ignoreE:
	.zero		1
	.type		_ZN34_INTERNAL_df5fbce3_4_k_cu_2ccb59564cuda3std6ranges3__45__cpo4dataE,@object
	.size		_ZN34_INTERNAL_df5fbce3_4_k_cu_2ccb59564cuda3std6ranges3__45__cpo4dataE,(_ZN34_INTERNAL_df5fbce3_4_k_cu_2ccb59566thrust24THRUST_300001_SM_1000_NS12placeholders2_1E - _ZN34_INTERNAL_df5fbce3_4_k_cu_2ccb59564cuda3std6ranges3__45__cpo4dataE)
_ZN34_INTERNAL_df5fbce3_4_k_cu_2ccb59564cuda3std6ranges3__45__cpo4dataE:
	.zero		1
	.type		_ZN34_INTERNAL_df5fbce3_4_k_cu_2ccb59566thrust24THRUST_300001_SM_1000_NS12placeholders2_1E,@object
	.size		_ZN34_INTERNAL_df5fbce3_4_k_cu_2ccb59566thrust24THRUST_300001_SM_1000_NS12placeholders2_1E,(_ZN34_INTERNAL_df5fbce3_4_k_cu_2ccb59564cuda3std3__45__cpo5beginE - _ZN34_INTERNAL_df5fbce3_4_k_cu_2ccb59566thrust24THRUST_300001_SM_1000_NS12placeholders2_1E)
_ZN34_INTERNAL_df5fbce3_4_k_cu_2ccb59566thrust24THRUST_300001_SM_1000_NS12placeholders2_1E:
	.zero		1
	.type		_ZN34_INTERNAL_df5fbce3_4_k_cu_2ccb59564cuda3std3__45__cpo5beginE,@object
	.size		_ZN34_INTERNAL_df5fbce3_4_k_cu_2ccb59564cuda3std3__45__cpo5beginE,(_ZN34_INTERNAL_df5fbce3_4_k_cu_2ccb59564cuda3std6ranges3__45__cpo5beginE - _ZN34_INTERNAL_df5fbce3_4_k_cu_2ccb59564cuda3std3__45__cpo5beginE)
_ZN34_INTERNAL_df5fbce3_4_k_cu_2ccb59564cuda3std3__45__cpo5beginE:
	.zero		1
	.type		_ZN34_INTERNAL_df5fbce3_4_k_cu_2ccb59564cuda3std6ranges3__45__cpo5beginE,@object
	.size		_ZN34_INTERNAL_df5fbce3_4_k_cu_2ccb59564cuda3std6ranges3__45__cpo5beginE,(_ZN34_INTERNAL_df5fbce3_4_k_cu_2ccb59566thrust24THRUST_300001_SM_1000_NS12placeholders2_5E - _ZN34_INTERNAL_df5fbce3_4_k_cu_2ccb59564cuda3std6ranges3__45__cpo5beginE)
_ZN34_INTERNAL_df5fbce3_4_k_cu_2ccb59564cuda3std6ranges3__45__cpo5beginE:
	.zero		1
	.type		_ZN34_INTERNAL_df5fbce3_4_k_cu_2ccb59566thrust24THRUST_300001_SM_1000_NS12placeholders2_5E,@object
	.size		_ZN34_INTERNAL_df5fbce3_4_k_cu_2ccb59566thrust24THRUST_300001_SM_1000_NS12placeholders2_5E,(_ZN34_INTERNAL_df5fbce3_4_k_cu_2ccb59564cuda3std3__45__cpo6rbeginE - _ZN34_INTERNAL_df5fbce3_4_k_cu_2ccb59566thrust24THRUST_300001_SM_1000_NS12placeholders2_5E)
_ZN34_INTERNAL_df5fbce3_4_k_cu_2ccb59566thrust24THRUST_300001_SM_1000_NS12placeholders2_5E:
	.zero		1
	.type		_ZN34_INTERNAL_df5fbce3_4_k_cu_2ccb59564cuda3std3__45__cpo6rbeginE,@object
	.size		_ZN34_INTERNAL_df5fbce3_4_k_cu_2ccb59564cuda3std3__45__cpo6rbeginE,(_ZN34_INTERNAL_df5fbce3_4_k_cu_2ccb59564cuda3std6ranges3__45__cpo7advanceE - _ZN34_INTERNAL_df5fbce3_4_k_cu_2ccb59564cuda3std3__45__cpo6rbeginE)
_ZN34_INTERNAL_df5fbce3_4_k_cu_2ccb59564cuda3std3__45__cpo6rbeginE:
	.zero		1
	.type		_ZN34_INTERNAL_df5fbce3_4_k_cu_2ccb59564cuda3std6ranges3__45__cpo7advanceE,@object
	.size		_ZN34_INTERNAL_df5fbce3_4_k_cu_2ccb59564cuda3std6ranges3__45__cpo7advanceE,(_ZN34_INTERNAL_df5fbce3_4_k_cu_2ccb59564cuda3std3__47nulloptE - _ZN34_INTERNAL_df5fbce3_4_k_cu_2ccb59564cuda3std6ranges3__45__cpo7advanceE)
_ZN34_INTERNAL_df5fbce3_4_k_cu_2ccb59564cuda3std6ranges3__45__cpo7advanceE:
	.zero		1
	.type		_ZN34_INTERNAL_df5fbce3_4_k_cu_2ccb59564cuda3std3__47nulloptE,@object
	.size		_ZN34_INTERNAL_df5fbce3_4_k_cu_2ccb59564cuda3std3__47nulloptE,(_ZN34_INTERNAL_df5fbce3_4_k_cu_2ccb59564cuda3std6ranges3__45__cpo8distanceE - _ZN34_INTERNAL_df5fbce3_4_k_cu_2ccb59564cuda3std3__47nulloptE)
_ZN34_INTERNAL_df5fbce3_4_k_cu_2ccb59564cuda3std3__47nulloptE:
	.zero		1
	.type		_ZN34_INTERNAL_df5fbce3_4_k_cu_2ccb59564cuda3std6ranges3__45__cpo8distanceE,@object
	.size		_ZN34_INTERNAL_df5fbce3_4_k_cu_2ccb59564cuda3std6ranges3__45__cpo8distanceE,(_ZN34_INTERNAL_df5fbce3_4_k_cu_2ccb59566thrust24THRUST_300001_SM_1000_NS12placeholders3_10E - _ZN34_INTERNAL_df5fbce3_4_k_cu_2ccb59564cuda3std6ranges3__45__cpo8distanceE)
_ZN34_INTERNAL_df5fbce3_4_k_cu_2ccb59564cuda3std6ranges3__45__cpo8distanceE:
	.zero		1
	.type		_ZN34_INTERNAL_df5fbce3_4_k_cu_2ccb59566thrust24THRUST_300001_SM_1000_NS12placeholders3_10E,@object
	.size		_ZN34_INTERNAL_df5fbce3_4_k_cu_2ccb59566thrust24THRUST_300001_SM_1000_NS12placeholders3_10E,(_ZN34_INTERNAL_df5fbce3_4_k_cu_2ccb59564cuda3std3__419piecewise_constructE - _ZN34_INTERNAL_df5fbce3_4_k_cu_2ccb59566thrust24THRUST_300001_SM_1000_NS12placeholders3_10E)
_ZN34_INTERNAL_df5fbce3_4_k_cu_2ccb59566thrust24THRUST_300001_SM_1000_NS12placeholders3_10E:
	.zero		1
	.type		_ZN34_INTERNAL_df5fbce3_4_k_cu_2ccb59564cuda3std3__419piecewise_constructE,@object
	.size		_ZN34_INTERNAL_df5fbce3_4_k_cu_2ccb59564cuda3std3__419piecewise_constructE,(_ZN34_INTERNAL_df5fbce3_4_k_cu_2ccb59564cuda3std6ranges3__45__cpo5cdataE - _ZN34_INTERNAL_df5fbce3_4_k_cu_2ccb59564cuda3std3__419piecewise_constructE)
_ZN34_INTERNAL_df5fbce3_4_k_cu_2ccb59564cuda3std3__419piecewise_constructE:
	.zero		1
	.type		_ZN34_INTERNAL_df5fbce3_4_k_cu_2ccb59564cuda3std6ranges3__45__cpo5cdataE,@object
	.size		_ZN34_INTERNAL_df5fbce3_4_k_cu_2ccb59564cuda3std6ranges3__45__cpo5cdataE,(_ZN34_INTERNAL_df5fbce3_4_k_cu_2ccb59566thrust24THRUST_300001_SM_1000_NS12placeholders2_2E - _ZN34_INTERNAL_df5fbce3_4_k_cu_2ccb59564cuda3std6ranges3__45__cpo5cdataE)
_ZN34_INTERNAL_df5fbce3_4_k_cu_2ccb59564cuda3std6ranges3__45__cpo5cdataE:
	.zero		1
	.type		_ZN34_INTERNAL_df5fbce3_4_k_cu_2ccb59566thrust24THRUST_300001_SM_1000_NS12placeholders2_2E,@object
	.size		_ZN34_INTERNAL_df5fbce3_4_k_cu_2ccb59566thrust24THRUST_300001_SM_1000_NS12placeholders2_2E,(_ZN34_INTERNAL_df5fbce3_4_k_cu_2ccb59564cuda3std3__45__cpo3endE - _ZN34_INTERNAL_df5fbce3_4_k_cu_2ccb59566thrust24THRUST_300001_SM_1000_NS12placeholders2_2E)
_ZN34_INTERNAL_df5fbce3_4_k_cu_2ccb59566thrust24THRUST_300001_SM_1000_NS12placeholders2_2E:
	.zero		1
	.type		_ZN34_INTERNAL_df5fbce3_4_k_cu_2ccb59564cuda3std3__45__cpo3endE,@object
	.size		_ZN34_INTERNAL_df5fbce3_4_k_cu_2ccb59564cuda3std3__45__cpo3endE,(_ZN34_INTERNAL_df5fbce3_4_k_cu_2ccb59564cuda3std6ranges3__45__cpo3endE - _ZN34_INTERNAL_df5fbce3_4_k_cu_2ccb59564cuda3std3__45__cpo3endE)
_ZN34_INTERNAL_df5fbce3_4_k_cu_2ccb59564cuda3std3__45__cpo3endE:
	.zero		1
	.type		_ZN34_INTERNAL_df5fbce3_4_k_cu_2ccb59564cuda3std6ranges3__45__cpo3endE,@object
	.size		_ZN34_INTERNAL_df5fbce3_4_k_cu_2ccb59564cuda3std6ranges3__45__cpo3endE,(_ZN34_INTERNAL_df5fbce3_4_k_cu_2ccb59566thrust24THRUST_300001_SM_1000_NS12placeholders2_6E - _ZN34_INTERNAL_df5fbce3_4_k_cu_2ccb59564cuda3std6ranges3__45__cpo3endE)
_ZN34_INTERNAL_df5fbce3_4_k_cu_2ccb59564cuda3std6ranges3__45__cpo3endE:
	.zero		1
	.type		_ZN34_INTERNAL_df5fbce3_4_k_cu_2ccb59566thrust24THRUST_300001_SM_1000_NS12placeholders2_6E,@object
	.size		_ZN34_INTERNAL_df5fbce3_4_k_cu_2ccb59566thrust24THRUST_300001_SM_1000_NS12placeholders2_6E,(_ZN34_INTERNAL_df5fbce3_4_k_cu_2ccb59564cuda3std3__45__cpo4rendE - _ZN34_INTERNAL_df5fbce3_4_k_cu_2ccb59566thrust24THRUST_300001_SM_1000_NS12placeholders2_6E)
_ZN34_INTERNAL_df5fbce3_4_k_cu_2ccb59566thrust24THRUST_300001_SM_1000_NS12placeholders2_6E:
	.zero		1
	.type		_ZN34_INTERNAL_df5fbce3_4_k_cu_2ccb59564cuda3std3__45__cpo4rendE,@object
	.size		_ZN34_INTERNAL_df5fbce3_4_k_cu_2ccb59564cuda3std3__45__cpo4rendE,(_ZN34_INTERNAL_df5fbce3_4_k_cu_2ccb59564cuda3std6ranges3__45__cpo9iter_swapE - _ZN34_INTERNAL_df5fbce3_4_k_cu_2ccb59564cuda3std3__45__cpo4rendE)
_ZN34_INTERNAL_df5fbce3_4_k_cu_2ccb59564cuda3std3__45__cpo4rendE:
	.zero		1
	.type		_ZN34_INTERNAL_df5fbce3_4_k_cu_2ccb59564cuda3std6ranges3__45__cpo9iter_swapE,@object
	.size		_ZN34_INTERNAL_df5fbce3_4_k_cu_2ccb59564cuda3std6ranges3__45__cpo9iter_swapE,(_ZN34_INTERNAL_df5fbce3_4_k_cu_2ccb59564cuda3std3__48unexpectE - _ZN34_INTERNAL_df5fbce3_4_k_cu_2ccb59564cuda3std6ranges3__45__cpo9iter_swapE)
_ZN34_INTERNAL_df5fbce3_4_k_cu_2ccb59564cuda3std6ranges3__45__cpo9iter_swapE:
	.zero		1
	.type		_ZN34_INTERNAL_df5fbce3_4_k_cu_2ccb59564cuda3std3__48unexpectE,@object
	.size		_ZN34_INTERNAL_df5fbce3_4_k_cu_2ccb59564cuda3std3__48unexpectE,(_ZN34_INTERNAL_df5fbce3_4_k_cu_2ccb59566thrust24THRUST_300001_SM_1000_NS8cuda_cub3parE - _ZN34_INTERNAL_df5fbce3_4_k_cu_2ccb59564cuda3std3__48unexpectE)
_ZN34_INTERNAL_df5fbce3_4_k_cu_2ccb59564cuda3std3__48unexpectE:
	.zero		1
	.type		_ZN34_INTERNAL_df5fbce3_4_k_cu_2ccb59566thrust24THRUST_300001_SM_1000_NS8cuda_cub3parE,@object
	.size		_ZN34_INTERNAL_df5fbce3_4_k_cu_2ccb59566thrust24THRUST_300001_SM_1000_NS8cuda_cub3parE,(_ZN34_INTERNAL_df5fbce3_4_k_cu_2ccb59566thrust24THRUST_300001_SM_1000_NS12placeholders2_4E - _ZN34_INTERNAL_df5fbce3_4_k_cu_2ccb59566thrust24THRUST_300001_SM_1000_NS8cuda_cub3parE)
_ZN34_INTERNAL_df5fbce3_4_k_cu_2ccb59566thrust24THRUST_300001_SM_1000_NS8cuda_cub3parE:
	.zero		1
	.type		_ZN34_INTERNAL_df5fbce3_4_k_cu_2ccb59566thrust24THRUST_300001_SM_1000_NS12placeholders2_4E,@object
	.size		_ZN34_INTERNAL_df5fbce3_4_k_cu_2ccb59566thrust24THRUST_300001_SM_1000_NS12placeholders2_4E,(_ZN34_INTERNAL_df5fbce3_4_k_cu_2ccb59564cuda3std3__45__cpo4cendE - _ZN34_INTERNAL_df5fbce3_4_k_cu_2ccb59566thrust24THRUST_300001_SM_1000_NS12placeholders2_4E)
_ZN34_INTERNAL_df5fbce3_4_k_cu_2ccb59566thrust24THRUST_300001_SM_1000_NS12placeholders2_4E:
	.zero		1
	.type		_ZN34_INTERNAL_df5fbce3_4_k_cu_2ccb59564cuda3std3__45__cpo4cendE,@object
	.size		_ZN34_INTERNAL_df5fbce3_4_k_cu_2ccb59564cuda3std3__45__cpo4cendE,(_ZN34_INTERNAL_df5fbce3_4_k_cu_2ccb59564cuda3std6ranges3__45__cpo4cendE - _ZN34_INTERNAL_df5fbce3_4_k_cu_2ccb59564cuda3std3__45__cpo4cendE)
_ZN34_INTERNAL_df5fbce3_4_k_cu_2ccb59564cuda3std3__45__cpo4cendE:
	.zero		1
	.type		_ZN34_INTERNAL_df5fbce3_4_k_cu_2ccb59564cuda3std6ranges3__45__cpo4cendE,@object
	.size		_ZN34_INTERNAL_df5fbce3_4_k_cu_2ccb59564cuda3std6ranges3__45__cpo4cendE,(_ZN34_INTERNAL_df5fbce3_4_k_cu_2ccb59564cuda3std3__420unreachable_sentinelE - _ZN34_INTERNAL_df5fbce3_4_k_cu_2ccb59564cuda3std6ranges3__45__cpo4cendE)
_ZN34_INTERNAL_df5fbce3_4_k_cu_2ccb59564cuda3std6ranges3__45__cpo4cendE:
	.zero		1
	.type		_ZN34_INTERNAL_df5fbce3_4_k_cu_2ccb59564cuda3std3__420unreachable_sentinelE,@object
	.size		_ZN34_INTERNAL_df5fbce3_4_k_cu_2ccb59564cuda3std3__420unreachable_sentinelE,(_ZN34_INTERNAL_df5fbce3_4_k_cu_2ccb59564cuda3std6ranges3__45__cpo5ssizeE - _ZN34_INTERNAL_df5fbce3_4_k_cu_2ccb59564cuda3std3__420unreachable_sentinelE)
_ZN34_INTERNAL_df5fbce3_4_k_cu_2ccb59564cuda3std3__420unreachable_sentinelE:
	.zero		1
	.type		_ZN34_INTERNAL_df5fbce3_4_k_cu_2ccb59564cuda3std6ranges3__45__cpo5ssizeE,@object
	.size		_ZN34_INTERNAL_df5fbce3_4_k_cu_2ccb59564cuda3std6ranges3__45__cpo5ssizeE,(_ZN34_INTERNAL_df5fbce3_4_k_cu_2ccb59566thrust24THRUST_300001_SM_1000_NS12placeholders2_8E - _ZN34_INTERNAL_df5fbce3_4_k_cu_2ccb59564cuda3std6ranges3__45__cpo5ssizeE)
_ZN34_INTERNAL_df5fbce3_4_k_cu_2ccb59564cuda3std6ranges3__45__cpo5ssizeE:
	.zero		1
	.type		_ZN34_INTERNAL_df5fbce3_4_k_cu_2ccb59566thrust24THRUST_300001_SM_1000_NS12placeholders2_8E,@object
	.size		_ZN34_INTERNAL_df5fbce3_4_k_cu_2ccb59566thrust24THRUST_300001_SM_1000_NS12placeholders2_8E,(_ZN34_INTERNAL_df5fbce3_4_k_cu_2ccb59564cuda3std3__45__cpo5crendE - _ZN34_INTERNAL_df5fbce3_4_k_cu_2ccb59566thrust24THRUST_300001_SM_1000_NS12placeholders2_8E)
_ZN34_INTERNAL_df5fbce3_4_k_cu_2ccb59566thrust24THRUST_300001_SM_1000_NS12placeholders2_8E:
	.zero		1
	.type		_ZN34_INTERNAL_df5fbce3_4_k_cu_2ccb59564cuda3std3__45__cpo5crendE,@object
	.size		_ZN34_INTERNAL_df5fbce3_4_k_cu_2ccb59564cuda3std3__45__cpo5crendE,(_ZN34_INTERNAL_df5fbce3_4_k_cu_2ccb59564cuda3std6ranges3__45__cpo4prevE - _ZN34_INTERNAL_df5fbce3_4_k_cu_2ccb59564cuda3std3__45__cpo5crendE)
_ZN34_INTERNAL_df5fbce3_4_k_cu_2ccb59564cuda3std3__45__cpo5crendE:
	.zero		1
	.type		_ZN34_INTERNAL_df5fbce3_4_k_cu_2ccb59564cuda3std6ranges3__45__cpo4prevE,@object
	.size		_ZN34_INTERNAL_df5fbce3_4_k_cu_2ccb59564cuda3std6ranges3__45__cpo4prevE,(_ZN34_INTERNAL_df5fbce3_4_k_cu_2ccb59564cuda3std6ranges3__45__cpo9iter_moveE - _ZN34_INTERNAL_df5fbce3_4_k_cu_2ccb59564cuda3std6ranges3__45__cpo4prevE)
_ZN34_INTERNAL_df5fbce3_4_k_cu_2ccb59564cuda3std6ranges3__45__cpo4prevE:
	.zero		1
	.type		_ZN34_INTERNAL_df5fbce3_4_k_cu_2ccb59564cuda3std6ranges3__45__cpo9iter_moveE,@object
	.size		_ZN34_INTERNAL_df5fbce3_4_k_cu_2ccb59564cuda3std6ranges3__45__cpo9iter_moveE,(_ZN34_INTERNAL_df5fbce3_4_k_cu_2ccb59566thrust24THRUST_300001_SM_1000_NS6system6detail10sequential3seqE - _ZN34_INTERNAL_df5fbce3_4_k_cu_2ccb59564cuda3std6ranges3__45__cpo9iter_moveE)
_ZN34_INTERNAL_df5fbce3_4_k_cu_2ccb59564cuda3std6ranges3__45__cpo9iter_moveE:
	.zero		1
	.type		_ZN34_INTERNAL_df5fbce3_4_k_cu_2ccb59566thrust24THRUST_300001_SM_1000_NS6system6detail10sequential3seqE,@object
	.size		_ZN34_INTERNAL_df5fbce3_4_k_cu_2ccb59566thrust24THRUST_300001_SM_1000_NS6system6detail10sequential3seqE,(.L_31 - _ZN34_INTERNAL_df5fbce3_4_k_cu_2ccb59566thrust24THRUST_300001_SM_1000_NS6system6detail10sequential3seqE)
_ZN34_INTERNAL_df5fbce3_4_k_cu_2ccb59566thrust24THRUST_300001_SM_1000_NS6system6detail10sequential3seqE:
	.zero		1
.L_31:


//--------------------- .nv.constant0._ZN3cub18CUB_300001_SM_10006detail11EmptyKernelIvEEvv --------------------------
	.section	.nv.constant0._ZN3cub18CUB_300001_SM_10006detail11EmptyKernelIvEEvv,"a",@progbits
	.sectionflags	@""
	.align	4
.nv.constant0._ZN3cub18CUB_300001_SM_10006detail11EmptyKernelIvEEvv:
	.zero		896


//--------------------- .nv.constant0._Z14explain_blocksv --------------------------
	.section	.nv.constant0._Z14explain_blocksv,"a",@progbits
	.sectionflags	@""
	.align	4
.nv.constant0._Z14explain_blocksv:
	.zero		896


//--------------------- .nv.constant0._Z15explain_threadsv --------------------------
	.section	.nv.constant0._Z15explain_threadsv,"a",@progbits
	.sectionflags	@""
	.align	4
.nv.constant0._Z15explain_threadsv:
	.zero		896


//--------------------- SYMBOLS --------------------------

	.type		.nv.reservedSmem.offset0,@object
	.size		.nv.reservedSmem.offset0,0x4
	.type		vprintf,@function
